	.version 1.4
	.target sm_11, map_f64_to_f32
	// compiled with D:\bld\rel\gpgpu\toolkit\r5.5\cuda_toolkit\\bin/../open64/lib//be.exe
	// nvopencc 4.1 built on 2013-07-10

	//-----------------------------------------------------------
	// Compiling C:/DOCUME~1/BUILDM~1.COM/LOCALS~1/Temp/tmpxft_00000d80_00000000-15_NV12ToARGB_drvapi.cpp3.i (C:/DOCUME~1/BUILDM~1.COM/LOCALS~1/Temp/ccBI#.a03116)
	//-----------------------------------------------------------

	//-----------------------------------------------------------
	// Options:
	//-----------------------------------------------------------
	//  Target:ptx, ISA:sm_11, Endian:little, Pointer Size:64
	//  -O3	(Optimization level)
	//  -g0	(Debug level)
	//  -m2	(Report advisories)
	//-----------------------------------------------------------

	.file	1	"C:/DOCUME~1/BUILDM~1.COM/LOCALS~1/Temp/tmpxft_00000d80_00000000-14_NV12ToARGB_drvapi.cudafe2.gpu"
	.file	2	"C:/Program Files (x86)/Microsoft Visual Studio 9.0/VC/bin/../../VC/\INCLUDE\crtdefs.h"
	.file	3	"D:/bld/rel/gpgpu/toolkit/r5.5/cuda_toolkit//include\crt/device_runtime.h"
	.file	4	"D:/bld/rel/gpgpu/toolkit/r5.5/cuda_toolkit//include\host_defines.h"
	.file	5	"D:/bld/rel/gpgpu/toolkit/r5.5/cuda_toolkit//include\builtin_types.h"
	.file	6	"d:\bld\rel\gpgpu\toolkit\r5.5\cuda_toolkit\include\device_types.h"
	.file	7	"d:\bld\rel\gpgpu\toolkit\r5.5\cuda_toolkit\include\host_defines.h"
	.file	8	"d:\bld\rel\gpgpu\toolkit\r5.5\cuda_toolkit\include\driver_types.h"
	.file	9	"d:\bld\rel\gpgpu\toolkit\r5.5\cuda_toolkit\include\surface_types.h"
	.file	10	"d:\bld\rel\gpgpu\toolkit\r5.5\cuda_toolkit\include\texture_types.h"
	.file	11	"d:\bld\rel\gpgpu\toolkit\r5.5\cuda_toolkit\include\vector_types.h"
	.file	12	"d:\bld\rel\gpgpu\toolkit\r5.5\cuda_toolkit\include\builtin_types.h"
	.file	13	"D:/bld/rel/gpgpu/toolkit/r5.5/cuda_toolkit//include\device_launch_parameters.h"
	.file	14	"d:\bld\rel\gpgpu\toolkit\r5.5\cuda_toolkit\include\crt\storage_class.h"
	.file	15	"d:\bld\rel\gpgpu\toolkit\r5.5\samples\3_imaging\cudadecodegl\cudaProcessFrame.h"
	.file	16	"d:/bld/rel/gpgpu/toolkit/r5.5/samples/3_Imaging/cudaDecodeGL/NV12ToARGB_drvapi.cu"
	.file	17	"D:/bld/rel/gpgpu/toolkit/r5.5/cuda_toolkit//include\common_functions.h"
	.file	18	"d:\bld\rel\gpgpu\toolkit\r5.5\cuda_toolkit\include\math_functions.h"
	.file	19	"d:\bld\rel\gpgpu\toolkit\r5.5\cuda_toolkit\include\math_constants.h"
	.file	20	"d:\bld\rel\gpgpu\toolkit\r5.5\cuda_toolkit\include\device_functions.h"
	.file	21	"d:\bld\rel\gpgpu\toolkit\r5.5\cuda_toolkit\include\sm_11_atomic_functions.h"
	.file	22	"d:\bld\rel\gpgpu\toolkit\r5.5\cuda_toolkit\include\sm_12_atomic_functions.h"
	.file	23	"d:\bld\rel\gpgpu\toolkit\r5.5\cuda_toolkit\include\sm_13_double_functions.h"
	.file	24	"d:\bld\rel\gpgpu\toolkit\r5.5\cuda_toolkit\include\sm_20_atomic_functions.h"
	.file	25	"d:\bld\rel\gpgpu\toolkit\r5.5\cuda_toolkit\include\sm_32_atomic_functions.h"
	.file	26	"d:\bld\rel\gpgpu\toolkit\r5.5\cuda_toolkit\include\sm_35_atomic_functions.h"
	.file	27	"d:\bld\rel\gpgpu\toolkit\r5.5\cuda_toolkit\include\sm_20_intrinsics.h"
	.file	28	"d:\bld\rel\gpgpu\toolkit\r5.5\cuda_toolkit\include\sm_30_intrinsics.h"
	.file	29	"d:\bld\rel\gpgpu\toolkit\r5.5\cuda_toolkit\include\sm_32_intrinsics.h"
	.file	30	"d:\bld\rel\gpgpu\toolkit\r5.5\cuda_toolkit\include\sm_35_intrinsics.h"
	.file	31	"d:\bld\rel\gpgpu\toolkit\r5.5\cuda_toolkit\include\surface_functions.h"
	.file	32	"d:\bld\rel\gpgpu\toolkit\r5.5\cuda_toolkit\include\texture_fetch_functions.h"
	.file	33	"d:\bld\rel\gpgpu\toolkit\r5.5\cuda_toolkit\include\texture_indirect_functions.h"
	.file	34	"d:\bld\rel\gpgpu\toolkit\r5.5\cuda_toolkit\include\surface_indirect_functions.h"
	.file	35	"d:\bld\rel\gpgpu\toolkit\r5.5\cuda_toolkit\include\math_functions_dbl_ptx1.h"

	.const .u32 constAlpha;

	.entry Passthru_drvapi (
		.param .u64 __cudaparm_Passthru_drvapi_srcImage,
		.param .u64 __cudaparm_Passthru_drvapi_nSourcePitch,
		.param .u64 __cudaparm_Passthru_drvapi_dstImage,
		.param .u64 __cudaparm_Passthru_drvapi_nDestPitch,
		.param .u32 __cudaparm_Passthru_drvapi_width,
		.param .u32 __cudaparm_Passthru_drvapi_height)
	{
	.reg .u16 %rh<4>;
	.reg .u32 %r<37>;
	.reg .u64 %rd<12>;
	.reg .f32 %f<12>;
	.reg .pred %p<4>;
	.loc	16	92	0
$LDWbegin_Passthru_drvapi:
	cvt.u32.u16 	%r1, %ntid.x;
	shl.b32 	%r2, %r1, 1;
	cvt.u32.u16 	%r3, %tid.x;
	shl.b32 	%r4, %r3, 1;
	cvt.u32.u16 	%r5, %ctaid.x;
	mul.lo.u32 	%r6, %r5, %r2;
	add.u32 	%r7, %r4, %r6;
	ld.param.u32 	%r8, [__cudaparm_Passthru_drvapi_width];
	setp.gt.u32 	%p1, %r8, %r7;
	@%p1 bra 	$Lt_0_1794;
	bra.uni 	$LBB6_Passthru_drvapi;
$Lt_0_1794:
	.loc	16	107	0
	mov.u16 	%rh1, %ctaid.y;
	mov.u16 	%rh2, %ntid.y;
	mul.wide.u16 	%r9, %rh1, %rh2;
	cvt.u32.u16 	%r10, %tid.y;
	add.u32 	%r11, %r10, %r9;
	ld.param.u32 	%r12, [__cudaparm_Passthru_drvapi_height];
	setp.gt.u32 	%p2, %r12, %r11;
	@%p2 bra 	$Lt_0_2306;
	bra.uni 	$LBB6_Passthru_drvapi;
$Lt_0_2306:
	.loc	16	114	0
	ld.param.u64 	%rd1, [__cudaparm_Passthru_drvapi_nSourcePitch];
	cvt.u32.u64 	%r13, %rd1;
	mul.lo.u32 	%r14, %r11, %r13;
	add.u32 	%r15, %r7, %r14;
	cvt.u64.u32 	%rd2, %r15;
	ld.param.u64 	%rd3, [__cudaparm_Passthru_drvapi_srcImage];
	add.u64 	%rd4, %rd2, %rd3;
	ld.global.u8 	%r16, [%rd4+0];
	.loc	16	115	0
	ld.global.u8 	%r17, [%rd4+1];
	.loc	16	124	0
	and.b32 	%r18, %r16, 255;
	ld.param.u64 	%rd5, [__cudaparm_Passthru_drvapi_nDestPitch];
	shr.u64 	%rd6, %rd5, 2;
	cvt.rn.f32.u32 	%f1, %r18;
	cvt.u32.u64 	%r19, %rd6;
	mov.f32 	%f2, 0f00000000;     	// 0
	max.f32 	%f3, %f1, %f2;
	mul.lo.u32 	%r20, %r11, %r19;
	mov.f32 	%f4, 0f437f0000;     	// 255
	min.f32 	%f5, %f3, %f4;
	cvt.rzi.u32.f32 	%r21, %f5;
	ld.param.u64 	%rd7, [__cudaparm_Passthru_drvapi_dstImage];
	add.u32 	%r22, %r7, %r20;
	cvt.u64.u32 	%rd8, %r22;
	mul.wide.u32 	%rd9, %r22, 4;
	add.u64 	%rd10, %rd7, %rd9;
	ld.const.u32 	%r23, [constAlpha];
	shl.b32 	%r24, %r21, 8;
	or.b32 	%r25, %r21, %r24;
	shl.b32 	%r26, %r21, 16;
	or.b32 	%r27, %r23, %r26;
	or.b32 	%r28, %r25, %r27;
	st.global.u32 	[%rd10+0], %r28;
	.loc	16	125	0
	and.b32 	%r29, %r17, 255;
	cvt.rn.f32.u32 	%f6, %r29;
	mov.f32 	%f7, 0f00000000;     	// 0
	max.f32 	%f8, %f6, %f7;
	mov.f32 	%f9, 0f437f0000;     	// 255
	min.f32 	%f10, %f8, %f9;
	cvt.rzi.u32.f32 	%r30, %f10;
	shl.b32 	%r31, %r30, 8;
	or.b32 	%r32, %r30, %r31;
	shl.b32 	%r33, %r30, 16;
	or.b32 	%r34, %r23, %r33;
	or.b32 	%r35, %r32, %r34;
	st.global.u32 	[%rd10+4], %r35;
$LBB6_Passthru_drvapi:
	.loc	16	126	0
	exit;
$LDWend_Passthru_drvapi:
	} // Passthru_drvapi
	.const .align 4 .b8 constHueColorSpaceMat[36];

	.entry NV12ToARGB_drvapi (
		.param .u64 __cudaparm_NV12ToARGB_drvapi_srcImage,
		.param .u64 __cudaparm_NV12ToARGB_drvapi_nSourcePitch,
		.param .u64 __cudaparm_NV12ToARGB_drvapi_dstImage,
		.param .u64 __cudaparm_NV12ToARGB_drvapi_nDestPitch,
		.param .u32 __cudaparm_NV12ToARGB_drvapi_width,
		.param .u32 __cudaparm_NV12ToARGB_drvapi_height)
	{
	.reg .u16 %rh<4>;
	.reg .u32 %r<86>;
	.reg .u64 %rd<16>;
	.reg .f32 %f<67>;
	.reg .pred %p<6>;
	.loc	16	133	0
$LDWbegin_NV12ToARGB_drvapi:
	cvt.u32.u16 	%r1, %ntid.x;
	shl.b32 	%r2, %r1, 1;
	cvt.u32.u16 	%r3, %tid.x;
	shl.b32 	%r4, %r3, 1;
	cvt.u32.u16 	%r5, %ctaid.x;
	mul.lo.u32 	%r6, %r5, %r2;
	add.u32 	%r7, %r4, %r6;
	ld.param.u32 	%r8, [__cudaparm_NV12ToARGB_drvapi_width];
	setp.gt.u32 	%p1, %r8, %r7;
	@%p1 bra 	$Lt_1_3330;
	bra.uni 	$LBB11_NV12ToARGB_drvapi;
$Lt_1_3330:
	.loc	16	148	0
	mov.u16 	%rh1, %ctaid.y;
	mov.u16 	%rh2, %ntid.y;
	mul.wide.u16 	%r9, %rh1, %rh2;
	cvt.u32.u16 	%r10, %tid.y;
	add.u32 	%r11, %r10, %r9;
	ld.param.u32 	%r12, [__cudaparm_NV12ToARGB_drvapi_height];
	setp.lt.u32 	%p2, %r11, %r12;
	@%p2 bra 	$Lt_1_3842;
	bra.uni 	$LBB11_NV12ToARGB_drvapi;
$Lt_1_3842:
	.loc	16	155	0
	ld.param.u64 	%rd1, [__cudaparm_NV12ToARGB_drvapi_nSourcePitch];
	cvt.u32.u64 	%r13, %rd1;
	mul.lo.u32 	%r14, %r11, %r13;
	ld.param.u64 	%rd2, [__cudaparm_NV12ToARGB_drvapi_srcImage];
	add.u32 	%r15, %r7, %r14;
	cvt.u64.u32 	%rd3, %r15;
	add.u64 	%rd4, %rd3, %rd2;
	ld.global.u8 	%r16, [%rd4+0];
	shl.b32 	%r17, %r16, 2;
	.loc	16	156	0
	ld.global.u8 	%r18, [%rd4+1];
	shl.b32 	%r19, %r18, 2;
	shr.s32 	%r20, %r11, 1;
	.loc	16	148	0
	ld.param.u32 	%r12, [__cudaparm_NV12ToARGB_drvapi_height];
	.loc	16	156	0
	add.u32 	%r21, %r20, %r12;
	mul.lo.u32 	%r22, %r13, %r21;
	add.u32 	%r23, %r7, %r22;
	cvt.u64.u32 	%rd5, %r23;
	add.u64 	%rd6, %rd5, %rd2;
	ld.global.u8 	%r24, [%rd6+0];
	ld.global.u8 	%r25, [%rd6+1];
	and.b32 	%r26, %r11, 1;
	mov.u32 	%r27, 0;
	setp.eq.s32 	%p3, %r26, %r27;
	@%p3 bra 	$Lt_1_4610;
	.loc	16	166	0
	mov.s32 	%r28, %r24;
	.loc	16	167	0
	mov.s32 	%r29, %r25;
	.loc	16	148	0
	ld.param.u32 	%r12, [__cudaparm_NV12ToARGB_drvapi_height];
	.loc	16	167	0
	shr.u32 	%r30, %r12, 1;
	sub.u32 	%r31, %r30, 1;
	setp.ge.u32 	%p4, %r20, %r31;
	@%p4 bra 	$Lt_1_4866;
	.loc	16	171	0
	add.u32 	%r32, %r21, 1;
	mul.lo.u32 	%r33, %r13, %r32;
	add.u32 	%r34, %r7, %r33;
	cvt.u64.u32 	%rd7, %r34;
	.loc	16	155	0
	ld.param.u64 	%rd2, [__cudaparm_NV12ToARGB_drvapi_srcImage];
	.loc	16	171	0
	add.u64 	%rd8, %rd7, %rd2;
	ld.global.u8 	%r35, [%rd8+0];
	add.u32 	%r36, %r35, %r24;
	add.u32 	%r37, %r36, 1;
	shr.u32 	%r28, %r37, 1;
	.loc	16	172	0
	ld.global.u8 	%r38, [%rd8+1];
	add.u32 	%r39, %r38, %r25;
	add.u32 	%r40, %r39, 1;
	shr.u32 	%r29, %r40, 1;
$Lt_1_4866:
	.loc	16	175	0
	shl.b32 	%r41, %r28, 12;
	or.b32 	%r42, %r41, %r17;
	.loc	16	176	0
	shl.b32 	%r43, %r29, 22;
	or.b32 	%r17, %r43, %r42;
	.loc	16	178	0
	or.b32 	%r44, %r41, %r19;
	.loc	16	179	0
	or.b32 	%r19, %r43, %r44;
	bra.uni 	$Lt_1_4354;
$Lt_1_4610:
	.loc	16	183	0
	shl.b32 	%r45, %r24, 12;
	or.b32 	%r46, %r45, %r17;
	.loc	16	184	0
	shl.b32 	%r47, %r25, 22;
	or.b32 	%r17, %r47, %r46;
	.loc	16	186	0
	or.b32 	%r48, %r45, %r19;
	.loc	16	187	0
	or.b32 	%r19, %r47, %r48;
$Lt_1_4354:
	.loc	16	80	0
	shl.b32 	%r49, %r17, 12;
	shr.u32 	%r50, %r49, 22;
	and.b32 	%r51, %r17, 1023;
	shl.b32 	%r52, %r17, 2;
	shr.u32 	%r53, %r52, 22;
	cvt.rn.f32.s32 	%f1, %r50;
	cvt.rn.f32.u32 	%f2, %r51;
	cvt.rn.f32.s32 	%f3, %r53;
	mov.f32 	%f4, 0fc4000000;     	// -512
	add.f32 	%f5, %f1, %f4;
	mov.f32 	%f6, 0fc4000000;     	// -512
	add.f32 	%f7, %f3, %f6;
	ld.const.f32 	%f8, [constHueColorSpaceMat+8];
	ld.const.f32 	%f9, [constHueColorSpaceMat+0];
	ld.const.f32 	%f10, [constHueColorSpaceMat+4];
	ld.const.f32 	%f11, [constHueColorSpaceMat+20];
	ld.const.f32 	%f12, [constHueColorSpaceMat+12];
	ld.const.f32 	%f13, [constHueColorSpaceMat+16];
	ld.const.f32 	%f14, [constHueColorSpaceMat+32];
	ld.const.f32 	%f15, [constHueColorSpaceMat+24];
	ld.const.f32 	%f16, [constHueColorSpaceMat+28];
	ld.const.u32 	%r54, [constAlpha];
	mul.f32 	%f17, %f5, %f10;
	mad.f32 	%f18, %f9, %f2, %f17;
	mad.f32 	%f19, %f8, %f7, %f18;
	mov.f32 	%f20, 0f00000000;    	// 0
	max.f32 	%f21, %f19, %f20;
	mov.f32 	%f22, 0f447fc000;    	// 1023
	min.f32 	%f23, %f21, %f22;
	cvt.rzi.u32.f32 	%r55, %f23;
	shr.u32 	%r56, %r55, 2;
	shl.b32 	%r57, %r56, 16;
	or.b32 	%r58, %r54, %r57;
	mul.f32 	%f24, %f5, %f16;
	mad.f32 	%f25, %f15, %f2, %f24;
	mad.f32 	%f26, %f14, %f7, %f25;
	mov.f32 	%f27, 0f00000000;    	// 0
	max.f32 	%f28, %f26, %f27;
	mov.f32 	%f29, 0f447fc000;    	// 1023
	min.f32 	%f30, %f28, %f29;
	cvt.rzi.u32.f32 	%r59, %f30;
	shr.u32 	%r60, %r59, 2;
	mul.f32 	%f31, %f5, %f13;
	mad.f32 	%f32, %f12, %f2, %f31;
	mad.f32 	%f33, %f11, %f7, %f32;
	mov.f32 	%f34, 0f00000000;    	// 0
	max.f32 	%f35, %f33, %f34;
	mov.f32 	%f36, 0f447fc000;    	// 1023
	min.f32 	%f37, %f35, %f36;
	cvt.rzi.u32.f32 	%r61, %f37;
	shr.u32 	%r62, %r61, 2;
	shl.b32 	%r63, %r62, 8;
	or.b32 	%r64, %r60, %r63;
	or.b32 	%r65, %r58, %r64;
	.loc	16	207	0
	ld.param.u64 	%rd9, [__cudaparm_NV12ToARGB_drvapi_nDestPitch];
	shr.u64 	%rd10, %rd9, 2;
	cvt.u32.u64 	%r66, %rd10;
	mul.lo.u32 	%r67, %r11, %r66;
	ld.param.u64 	%rd11, [__cudaparm_NV12ToARGB_drvapi_dstImage];
	add.u32 	%r68, %r7, %r67;
	cvt.u64.u32 	%rd12, %r68;
	mul.wide.u32 	%rd13, %r68, 4;
	add.u64 	%rd14, %rd11, %rd13;
	st.global.u32 	[%rd14+0], %r65;
	.loc	16	80	0
	shl.b32 	%r69, %r19, 12;
	shr.u32 	%r70, %r69, 22;
	and.b32 	%r71, %r19, 1023;
	shl.b32 	%r72, %r19, 2;
	shr.u32 	%r73, %r72, 22;
	cvt.rn.f32.s32 	%f38, %r70;
	cvt.rn.f32.u32 	%f39, %r71;
	cvt.rn.f32.s32 	%f40, %r73;
	mov.f32 	%f41, 0fc4000000;    	// -512
	add.f32 	%f42, %f38, %f41;
	mov.f32 	%f43, 0fc4000000;    	// -512
	add.f32 	%f44, %f40, %f43;
	mul.f32 	%f45, %f42, %f10;
	mad.f32 	%f46, %f9, %f39, %f45;
	mad.f32 	%f47, %f8, %f44, %f46;
	mov.f32 	%f48, 0f00000000;    	// 0
	max.f32 	%f49, %f47, %f48;
	mov.f32 	%f50, 0f447fc000;    	// 1023
	min.f32 	%f51, %f49, %f50;
	cvt.rzi.u32.f32 	%r74, %f51;
	shr.u32 	%r75, %r74, 2;
	shl.b32 	%r76, %r75, 16;
	or.b32 	%r77, %r54, %r76;
	mul.f32 	%f52, %f42, %f16;
	mad.f32 	%f53, %f15, %f39, %f52;
	mad.f32 	%f54, %f14, %f44, %f53;
	mov.f32 	%f55, 0f00000000;    	// 0
	max.f32 	%f56, %f54, %f55;
	mov.f32 	%f57, 0f447fc000;    	// 1023
	min.f32 	%f58, %f56, %f57;
	cvt.rzi.u32.f32 	%r78, %f58;
	shr.u32 	%r79, %r78, 2;
	mul.f32 	%f59, %f42, %f13;
	mad.f32 	%f60, %f12, %f39, %f59;
	mad.f32 	%f61, %f11, %f44, %f60;
	mov.f32 	%f62, 0f00000000;    	// 0
	max.f32 	%f63, %f61, %f62;
	mov.f32 	%f64, 0f447fc000;    	// 1023
	min.f32 	%f65, %f63, %f64;
	cvt.rzi.u32.f32 	%r80, %f65;
	shr.u32 	%r81, %r80, 2;
	shl.b32 	%r82, %r81, 8;
	or.b32 	%r83, %r79, %r82;
	or.b32 	%r84, %r77, %r83;
	.loc	16	208	0
	st.global.u32 	[%rd14+4], %r84;
$LBB11_NV12ToARGB_drvapi:
	.loc	16	209	0
	exit;
$LDWend_NV12ToARGB_drvapi:
	} // NV12ToARGB_drvapi



// ===== COMPILED SASS (sm_100) =====

	.target	sm_100

	.elftype	@"ET_EXEC"


//--------------------- .note.nv.tkinfo           --------------------------
	.section	.note.nv.tkinfo,"",@"SHT_NOTE"
	.sectionflags	@"SHF_NOTE_NV_TKINFO"
	.tkinfo
        /*0018*/ 	.word	0x00000002
        /*0030*/ 	.string	""
        /*0030*/ 	.string	"ptxas"
        /*0030*/ 	.string	"Cuda compilation tools, release 13.0, V13.0.88"
        /*0030*/ 	.string	"Build cuda_13.0.r13.0/compiler.36424714_0"
        /*0030*/ 	.string	"-arch sm_100 "



//--------------------- .note.nv.cuinfo           --------------------------
	.section	.note.nv.cuinfo,"",@"SHT_NOTE"
	.sectionflags	@"SHF_NOTE_NV_CUINFO"
        /*0018*/ 	.short	0x0002
        /*001a*/ 	.short	0x000b
        /*001c*/ 	.short	0x0082
	.zero		2


//--------------------- .nv.info                  --------------------------
	.section	.nv.info,"",@"SHT_CUDA_INFO"
	.align	4


	//----- nvinfo : EIATTR_REGCOUNT
	.align		4
        /*0000*/ 	.byte	0x04, 0x2f
        /*0002*/ 	.short	(.L_3 - .L_2)
	.align		4
.L_2:
        /*0004*/ 	.word	index@(Passthru_drvapi)
        /*0008*/ 	.word	0x0000000e


	//----- nvinfo : EIATTR_FRAME_SIZE
	.align		4
.L_3:
        /*000c*/ 	.byte	0x04, 0x11
        /*000e*/ 	.short	(.L_5 - .L_4)
	.align		4
.L_4:
        /*0010*/ 	.word	index@(Passthru_drvapi)
        /*0014*/ 	.word	0x00000000


	//----- nvinfo : EIATTR_REGCOUNT
	.align		4
.L_5:
        /*0018*/ 	.byte	0x04, 0x2f
        /*001a*/ 	.short	(.L_7 - .L_6)
	.align		4
.L_6:
        /*001c*/ 	.word	index@(NV12ToARGB_drvapi)
        /*0020*/ 	.word	0x00000010


	//----- nvinfo : EIATTR_FRAME_SIZE
	.align		4
.L_7:
        /*0024*/ 	.byte	0x04, 0x11
        /*0026*/ 	.short	(.L_9 - .L_8)
	.align		4
.L_8:
        /*0028*/ 	.word	index@(NV12ToARGB_drvapi)
        /*002c*/ 	.word	0x00000000


	//----- nvinfo : EIATTR_MIN_STACK_SIZE
	.align		4
.L_9:
        /*0030*/ 	.byte	0x04, 0x12
        /*0032*/ 	.short	(.L_11 - .L_10)
	.align		4
.L_10:
        /*0034*/ 	.word	index@(NV12ToARGB_drvapi)
        /*0038*/ 	.word	0x00000000


	//----- nvinfo : EIATTR_MIN_STACK_SIZE
	.align		4
.L_11:
        /*003c*/ 	.byte	0x04, 0x12
        /*003e*/ 	.short	(.L_13 - .L_12)
	.align		4
.L_12:
        /*0040*/ 	.word	index@(Passthru_drvapi)
        /*0044*/ 	.word	0x00000000
.L_13:


//--------------------- .nv.compat                --------------------------
	.section	.nv.compat,"",@"SHT_CUDA_COMPAT_INFO"
	.align	4
        /*0000*/ 	.byte	0x02, 0x09, 0x00, 0x00, 0x02, 0x02, 0x01, 0x00, 0x02, 0x05, 0x05, 0x00, 0x03, 0x07, 0x01, 0x01
        /*0010*/ 	.byte	0x02, 0x03, 0x00, 0x00, 0x02, 0x06, 0x01, 0x00, 0x04, 0x0b, 0x08, 0x00, 0x09, 0x00, 0x00, 0x00
        /*0020*/ 	.byte	0x00, 0x00, 0x00, 0x00


//--------------------- .nv.info.NV12ToARGB_drvapi --------------------------
	.section	.nv.info.NV12ToARGB_drvapi,"",@"SHT_CUDA_INFO"
	.sectionflags	@""
	.align	4


	//----- nvinfo : EIATTR_CUDA_API_VERSION
	.align		4
        /*0000*/ 	.byte	0x04, 0x37
        /*0002*/ 	.short	(.L_15 - .L_14)
.L_14:
        /*0004*/ 	.word	0x00000082


	//----- nvinfo : EIATTR_KPARAM_INFO
	.align		4
.L_15:
        /*0008*/ 	.byte	0x04, 0x17
        /*000a*/ 	.short	(.L_17 - .L_16)
.L_16:
        /*000c*/ 	.word	0x00000000
        /*0010*/ 	.short	0x0005
        /*0012*/ 	.short	0x0024
        /*0014*/ 	.byte	0x00, 0xf0, 0x11, 0x00


	//----- nvinfo : EIATTR_KPARAM_INFO
	.align		4
.L_17:
        /*0018*/ 	.byte	0x04, 0x17
        /*001a*/ 	.short	(.L_19 - .L_18)
.L_18:
        /*001c*/ 	.word	0x00000000
        /*0020*/ 	.short	0x0004
        /*0022*/ 	.short	0x0020
        /*0024*/ 	.byte	0x00, 0xf0, 0x11, 0x00


	//----- nvinfo : EIATTR_KPARAM_INFO
	.align		4
.L_19:
        /*0028*/ 	.byte	0x04, 0x17
        /*002a*/ 	.short	(.L_21 - .L_20)
.L_20:
        /*002c*/ 	.word	0x00000000
        /*0030*/ 	.short	0x0003
        /*0032*/ 	.short	0x0018
        /*0034*/ 	.byte	0x00, 0xf0, 0x21, 0x00


	//----- nvinfo : EIATTR_KPARAM_INFO
	.align		4
.L_21:
        /*0038*/ 	.byte	0x04, 0x17
        /*003a*/ 	.short	(.L_23 - .L_22)
.L_22:
        /*003c*/ 	.word	0x00000000
        /*0040*/ 	.short	0x0002
        /*0042*/ 	.short	0x0010
        /*0044*/ 	.byte	0x00, 0xf0, 0x21, 0x00


	//----- nvinfo : EIATTR_KPARAM_INFO
	.align		4
.L_23:
        /*0048*/ 	.byte	0x04, 0x17
        /*004a*/ 	.short	(.L_25 - .L_24)
.L_24:
        /*004c*/ 	.word	0x00000000
        /*0050*/ 	.short	0x0001
        /*0052*/ 	.short	0x0008
        /*0054*/ 	.byte	0x00, 0xf0, 0x21, 0x00


	//----- nvinfo : EIATTR_KPARAM_INFO
	.align		4
.L_25:
        /*0058*/ 	.byte	0x04, 0x17
        /*005a*/ 	.short	(.L_27 - .L_26)
.L_26:
        /*005c*/ 	.word	0x00000000
        /*0060*/ 	.short	0x0000
        /*0062*/ 	.short	0x0000
        /*0064*/ 	.byte	0x00, 0xf0, 0x21, 0x00


	//----- nvinfo : EIATTR_SPARSE_MMA_MASK
	.align		4
.L_27:
        /*0068*/ 	.byte	0x03, 0x50
        /*006a*/ 	.short	0x0000


	//----- nvinfo : EIATTR_MAXREG_COUNT
	.align		4
        /*006c*/ 	.byte	0x03, 0x1b
        /*006e*/ 	.short	0x00ff


	//----- nvinfo : EIATTR_MERCURY_ISA_VERSION
	.align		4
        /*0070*/ 	.byte	0x03, 0x5f
        /*0072*/ 	.short	0x0101


	//----- nvinfo : EIATTR_VRC_CTA_INIT_COUNT
	.align		4
        /*0074*/ 	.byte	0x02, 0x4a
	.zero		1
	.zero		1


	//----- nvinfo : EIATTR_EXIT_INSTR_OFFSETS
	.align		4
        /*0078*/ 	.byte	0x04, 0x1c
        /*007a*/ 	.short	(.L_29 - .L_28)


	//   ....[0]....
.L_28:
        /*007c*/ 	.word	0x000000c0


	//   ....[1]....
        /*0080*/ 	.word	0x00000160


	//   ....[2]....
        /*0084*/ 	.word	0x00000950


	//----- nvinfo : EIATTR_CRS_STACK_SIZE
	.align		4
.L_29:
        /*0088*/ 	.byte	0x04, 0x1e
        /*008a*/ 	.short	(.L_31 - .L_30)
.L_30:
        /*008c*/ 	.word	0x00000000


	//----- nvinfo : EIATTR_CBANK_PARAM_SIZE
	.align		4
.L_31:
        /*0090*/ 	.byte	0x03, 0x19
        /*0092*/ 	.short	0x0028


	//----- nvinfo : EIATTR_PARAM_CBANK
	.align		4
        /*0094*/ 	.byte	0x04, 0x0a
        /*0096*/ 	.short	(.L_33 - .L_32)
	.align		4
.L_32:
        /*0098*/ 	.word	index@(.nv.constant0.NV12ToARGB_drvapi)
        /*009c*/ 	.short	0x0380
        /*009e*/ 	.short	0x0028


	//----- nvinfo : EIATTR_SW_WAR
	.align		4
.L_33:
        /*00a0*/ 	.byte	0x04, 0x36
        /*00a2*/ 	.short	(.L_35 - .L_34)
.L_34:
        /*00a4*/ 	.word	0x00000008
.L_35:


//--------------------- .nv.info.Passthru_drvapi  --------------------------
	.section	.nv.info.Passthru_drvapi,"",@"SHT_CUDA_INFO"
	.sectionflags	@""
	.align	4


	//----- nvinfo : EIATTR_CUDA_API_VERSION
	.align		4
        /*0000*/ 	.byte	0x04, 0x37
        /*0002*/ 	.short	(.L_37 - .L_36)
.L_36:
        /*0004*/ 	.word	0x00000082


	//----- nvinfo : EIATTR_KPARAM_INFO
	.align		4
.L_37:
        /*0008*/ 	.byte	0x04, 0x17
        /*000a*/ 	.short	(.L_39 - .L_38)
.L_38:
        /*000c*/ 	.word	0x00000000
        /*0010*/ 	.short	0x0005
        /*0012*/ 	.short	0x0024
        /*0014*/ 	.byte	0x00, 0xf0, 0x11, 0x00


	//----- nvinfo : EIATTR_KPARAM_INFO
	.align		4
.L_39:
        /*0018*/ 	.byte	0x04, 0x17
        /*001a*/ 	.short	(.L_41 - .L_40)
.L_40:
        /*001c*/ 	.word	0x00000000
        /*0020*/ 	.short	0x0004
        /*0022*/ 	.short	0x0020
        /*0024*/ 	.byte	0x00, 0xf0, 0x11, 0x00


	//----- nvinfo : EIATTR_KPARAM_INFO
	.align		4
.L_41:
        /*0028*/ 	.byte	0x04, 0x17
        /*002a*/ 	.short	(.L_43 - .L_42)
.L_42:
        /*002c*/ 	.word	0x00000000
        /*0030*/ 	.short	0x0003
        /*0032*/ 	.short	0x0018
        /*0034*/ 	.byte	0x00, 0xf0, 0x21, 0x00


	//----- nvinfo : EIATTR_KPARAM_INFO
	.align		4
.L_43:
        /*0038*/ 	.byte	0x04, 0x17
        /*003a*/ 	.short	(.L_45 - .L_44)
.L_44:
        /*003c*/ 	.word	0x00000000
        /*0040*/ 	.short	0x0002
        /*0042*/ 	.short	0x0010
        /*0044*/ 	.byte	0x00, 0xf0, 0x21, 0x00


	//----- nvinfo : EIATTR_KPARAM_INFO
	.align		4
.L_45:
        /*0048*/ 	.byte	0x04, 0x17
        /*004a*/ 	.short	(.L_47 - .L_46)
.L_46:
        /*004c*/ 	.word	0x00000000
        /*0050*/ 	.short	0x0001
        /*0052*/ 	.short	0x0008
        /*0054*/ 	.byte	0x00, 0xf0, 0x21, 0x00


	//----- nvinfo : EIATTR_KPARAM_INFO
	.align		4
.L_47:
        /*0058*/ 	.byte	0x04, 0x17
        /*005a*/ 	.short	(.L_49 - .L_48)
.L_48:
        /*005c*/ 	.word	0x00000000
        /*0060*/ 	.short	0x0000
        /*0062*/ 	.short	0x0000
        /*0064*/ 	.byte	0x00, 0xf0, 0x21, 0x00


	//----- nvinfo : EIATTR_SPARSE_MMA_MASK
	.align		4
.L_49:
        /*0068*/ 	.byte	0x03, 0x50
        /*006a*/ 	.short	0x0000


	//----- nvinfo : EIATTR_MAXREG_COUNT
	.align		4
        /*006c*/ 	.byte	0x03, 0x1b
        /*006e*/ 	.short	0x00ff


	//----- nvinfo : EIATTR_MERCURY_ISA_VERSION
	.align		4
        /*0070*/ 	.byte	0x03, 0x5f
        /*0072*/ 	.short	0x0101


	//----- nvinfo : EIATTR_VRC_CTA_INIT_COUNT
	.align		4
        /*0074*/ 	.byte	0x02, 0x4a
	.zero		1
	.zero		1


	//----- nvinfo : EIATTR_EXIT_INSTR_OFFSETS
	.align		4
        /*0078*/ 	.byte	0x04, 0x1c
        /*007a*/ 	.short	(.L_51 - .L_50)


	//   ....[0]....
.L_50:
        /*007c*/ 	.word	0x000000c0


	//   ....[1]....
        /*0080*/ 	.word	0x00000160


	//   ....[2]....
        /*0084*/ 	.word	0x00000370


	//----- nvinfo : EIATTR_CBANK_PARAM_SIZE
	.align		4
.L_51:
        /*0088*/ 	.byte	0x03, 0x19
        /*008a*/ 	.short	0x0028


	//----- nvinfo : EIATTR_PARAM_CBANK
	.align		4
        /*008c*/ 	.byte	0x04, 0x0a
        /*008e*/ 	.short	(.L_53 - .L_52)
	.align		4
.L_52:
        /*0090*/ 	.word	index@(.nv.constant0.Passthru_drvapi)
        /*0094*/ 	.short	0x0380
        /*0096*/ 	.short	0x0028


	//----- nvinfo : EIATTR_SW_WAR
	.align		4
.L_53:
        /*0098*/ 	.byte	0x04, 0x36
        /*009a*/ 	.short	(.L_55 - .L_54)
.L_54:
        /*009c*/ 	.word	0x00000008
.L_55:


//--------------------- .nv.callgraph             --------------------------
	.section	.nv.callgraph,"",@"SHT_CUDA_CALLGRAPH"
	.align	4
	.sectionentsize	8
	.align		4
        /*0000*/ 	.word	0x00000000
	.align		4
        /*0004*/ 	.word	0xffffffff
	.align		4
        /*0008*/ 	.word	0x00000000
	.align		4
        /*000c*/ 	.word	0xfffffffe
	.align		4
        /*0010*/ 	.word	0x00000000
	.align		4
        /*0014*/ 	.word	0xfffffffd
	.align		4
        /*0018*/ 	.word	0x00000000
	.align		4
        /*001c*/ 	.word	0xfffffffc


//--------------------- .nv.constant3             --------------------------
	.section	.nv.constant3,"a",@progbits
	.align	4
.nv.constant3:
	.type		constAlpha,@object
	.size		constAlpha,(constHueColorSpaceMat - constAlpha)
constAlpha:
	.zero		4
	.type		constHueColorSpaceMat,@object
	.size		constHueColorSpaceMat,(.L_1 - constHueColorSpaceMat)
constHueColorSpaceMat:
	.zero		36
.L_1:


//--------------------- .text.NV12ToARGB_drvapi   --------------------------
	.section	.text.NV12ToARGB_drvapi,"ax",@progbits
	.align	128
.text.NV12ToARGB_drvapi:
        .type           NV12ToARGB_drvapi,@function
        .size           NV12ToARGB_drvapi,(.L_x_7 - NV12ToARGB_drvapi)
        .other          NV12ToARGB_drvapi,@"STO_CUDA_ENTRY STV_DEFAULT"
NV12ToARGB_drvapi:
[----:B------:R-:W-:Y:S01]  /*0000*/  LDC R1, c[0x0][0x37c] ;  /* 0x0000df00ff017b82 */ /* 0x000fe20000000800 */
[----:B------:R-:W0:Y:S07]  /*0010*/  S2R R0, SR_TID.X ;  /* 0x0000000000007919 */ /* 0x000e2e0000002100 */
[----:B------:R-:W1:Y:S01]  /*0020*/  S2UR UR5, SR_CTAID.X ;  /* 0x00000000000579c3 */ /* 0x000e620000002500 */
[----:B------:R-:W2:Y:S01]  /*0030*/  LDCU UR4, c[0x0][0x360] ;  /* 0x00006c00ff0477ac */ /* 0x000ea20008000800 */
[----:B------:R-:W3:Y:S01]  /*0040*/  LDCU UR6, c[0x0][0x3a0] ;  /* 0x00007400ff0677ac */ /* 0x000ee20008000800 */
[----:B--2---:R-:W-:-:S04]  /*0050*/  USHF.L.U32 UR4, UR4, 0x1, URZ ;  /* 0x0000000104047899 */ /* 0x004fc800080006ff */
[----:B------:R-:W-:Y:S02]  /*0060*/  ULOP3.LUT UR4, UR4, 0x1fffe, URZ, 0xe2, !UPT ;  /* 0x0001fffe04047892 */ /* 0x000fe4000f8ee2ff */
[----:B-1----:R-:W-:-:S04]  /*0070*/  ULOP3.LUT UR5, UR5, 0xffff, URZ, 0xc0, !UPT ;  /* 0x0000ffff05057892 */ /* 0x002fc8000f8ec0ff */
[----:B------:R-:W-:Y:S01]  /*0080*/  UIMAD UR4, UR4, UR5, URZ ;  /* 0x00000005040472a4 */ /* 0x000fe2000f8e02ff */
[----:B0-----:R-:W-:-:S05]  /*0090*/  LOP3.LUT R0, R0, 0xffff, RZ, 0xc0, !PT ;  /* 0x0000ffff00007812 */ /* 0x001fca00078ec0ff */
[----:B------:R-:W-:-:S04]  /*00a0*/  LEA R0, R0, UR4, 0x1 ;  /* 0x0000000400007c11 */ /* 0x000fc8000f8e08ff */
[----:B---3--:R-:W-:-:S13]  /*00b0*/  ISETP.GE.U32.AND P0, PT, R0, UR6, PT ;  /* 0x0000000600007c0c */ /* 0x008fda000bf06070 */
[----:B------:R-:W-:Y:S05]  /*00c0*/  @P0 EXIT ;  /* 0x000000000000094d */ /* 0x000fea0003800000 */
[----:B------:R-:W0:Y:S01]  /*00d0*/  S2R R3, SR_TID.Y ;  /* 0x0000000000037919 */ /* 0x000e220000002200 */
[----:B------:R-:W1:Y:S01]  /*00e0*/  S2UR UR4, SR_CTAID.Y ;  /* 0x00000000000479c3 */ /* 0x000e620000002600 */
[----:B------:R-:W2:Y:S07]  /*00f0*/  LDCU UR8, c[0x0][0x3a4] ;  /* 0x00007480ff0877ac */ /* 0x000eae0008000800 */
[----:B------:R-:W3:Y:S01]  /*0100*/  LDC R2, c[0x0][0x364] ;  /* 0x0000d900ff027b82 */ /* 0x000ee20000000800 */
[----:B-1----:R-:W-:Y:S01]  /*0110*/  ULOP3.LUT UR4, UR4, 0xffff, URZ, 0xc0, !UPT ;  /* 0x0000ffff04047892 */ /* 0x002fe2000f8ec0ff */
[----:B0-----:R-:W-:-:S02]  /*0120*/  LOP3.LUT R3, R3, 0xffff, RZ, 0xc0, !PT ;  /* 0x0000ffff03037812 */ /* 0x001fc400078ec0ff */
[----:B---3--:R-:W-:-:S05]  /*0130*/  LOP3.LUT R2, R2, 0xffff, RZ, 0xc0, !PT ;  /* 0x0000ffff02027812 */ /* 0x008fca00078ec0ff */
[----:B------:R-:W-:-:S05]  /*0140*/  IMAD R3, R2, UR4, R3 ;  /* 0x0000000402037c24 */ /* 0x000fca000f8e0203 */
[----:B--2---:R-:W-:-:S13]  /*0150*/  ISETP.GE.U32.AND P0, PT, R3, UR8, PT ;  /* 0x0000000803007c0c */ /* 0x004fda000bf06070 */
[----:B------:R-:W-:Y:S05]  /*0160*/  @P0 EXIT ;  /* 0x000000000000094d */ /* 0x000fea0003800000 */
[----:B------:R-:W0:Y:S01]  /*0170*/  LDCU UR9, c[0x0][0x388] ;  /* 0x00007100ff0977ac */ /* 0x000e220008000800 */
[----:B------:R-:W-:Y:S01]  /*0180*/  SHF.R.S32.HI R12, RZ, 0x1, R3 ;  /* 0x00000001ff0c7819 */ /* 0x000fe20000011403 */
[----:B------:R-:W1:Y:S04]  /*0190*/  LDCU.64 UR10, c[0x0][0x380] ;  /* 0x00007000ff0a77ac */ /* 0x000e680008000a00 */
[----:B------:R-:W-:Y:S01]  /*01a0*/  VIADD R9, R12, UR8 ;  /* 0x000000080c097c36 */ /* 0x000fe20008000000 */
[----:B------:R-:W2:Y:S01]  /*01b0*/  LDCU.64 UR6, c[0x0][0x358] ;  /* 0x00006b00ff0677ac */ /* 0x000ea20008000a00 */
[--C-:B0-----:R-:W-:Y:S02]  /*01c0*/  IMAD R4, R3, UR9, R0.reuse ;  /* 0x0000000903047c24 */ /* 0x101fe4000f8e0200 */
[----:B------:R-:W-:-:S03]  /*01d0*/  IMAD R6, R9, UR9, R0 ;  /* 0x0000000909067c24 */ /* 0x000fc6000f8e0200 */
[----:B-1----:R-:W-:-:S05]  /*01e0*/  IADD3 R4, P0, PT, R4, UR10, RZ ;  /* 0x0000000a04047c10 */ /* 0x002fca000ff1e0ff */
[----:B------:R-:W-:Y:S01]  /*01f0*/  IMAD.X R5, RZ, RZ, UR11, P0 ;  /* 0x0000000bff057e24 */ /* 0x000fe200080e06ff */
[----:B------:R-:W-:-:S04]  /*0200*/  IADD3 R6, P0, PT, R6, UR10, RZ ;  /* 0x0000000a06067c10 */ /* 0x000fc8000ff1e0ff */
[----:B--2---:R-:W2:Y:S01]  /*0210*/  LDG.E.U8 R2, desc[UR6][R4.64] ;  /* 0x0000000604027981 */ /* 0x004ea2000c1e1100 */
[----:B------:R-:W-:-:S03]  /*0220*/  IMAD.X R7, RZ, RZ, UR11, P0 ;  /* 0x0000000bff077e24 */ /* 0x000fc600080e06ff */
[----:B------:R-:W3:Y:S04]  /*0230*/  LDG.E.U8 R8, desc[UR6][R4.64+0x1] ;  /* 0x0000010604087981 */ /* 0x000ee8000c1e1100 */
[----:B------:R0:W5:Y:S04]  /*0240*/  LDG.E.U8 R11, desc[UR6][R6.64] ;  /* 0x00000006060b7981 */ /* 0x000168000c1e1100 */
[----:B------:R0:W5:Y:S01]  /*0250*/  LDG.E.U8 R10, desc[UR6][R6.64+0x1] ;  /* 0x00000106060a7981 */ /* 0x000162000c1e1100 */
[----:B------:R-:W-:Y:S01]  /*0260*/  LOP3.LUT P0, RZ, R3, 0x1, RZ, 0xc0, !PT ;  /* 0x0000000103ff7812 */ /* 0x000fe2000780c0ff */
[----:B------:R-:W-:Y:S01]  /*0270*/  BSSY.RECONVERGENT B0, `(.L_x_0) ;  /* 0x000001d000007945 */ /* 0x000fe20003800200 */
[----:B--2---:R-:W-:-:S02]  /*0280*/  IMAD.SHL.U32 R2, R2, 0x4, RZ ;  /* 0x0000000402027824 */ /* 0x004fc400078e00ff */
[----:B---3--:R-:W-:-:S09]  /*0290*/  IMAD.SHL.U32 R8, R8, 0x4, RZ ;  /* 0x0000000408087824 */ /* 0x008fd200078e00ff */
[----:B0-----:R-:W-:Y:S05]  /*02a0*/  @!P0 BRA `(.L_x_1) ;  /* 0x0000000000548947 */ /* 0x001fea0003800000 */
[----:B------:R-:W-:Y:S01]  /*02b0*/  ULEA.HI UR4, UR8, 0xffffffff, URZ, 0x1f ;  /* 0xffffffff08047891 */ /* 0x000fe2000f8ff8ff */
[----:B------:R-:W-:Y:S05]  /*02c0*/  BSSY.RECONVERGENT B1, `(.L_x_2) ;  /* 0x000000d000017945 */ /* 0x000fea0003800200 */
[----:B------:R-:W-:-:S13]  /*02d0*/  ISETP.GE.U32.AND P0, PT, R12, UR4, PT ;  /* 0x000000040c007c0c */ /* 0x000fda000bf06070 */
[----:B------:R-:W-:Y:S05]  /*02e0*/  @P0 BRA `(.L_x_3) ;  /* 0x0000000000280947 */ /* 0x000fea0003800000 */
[----:B------:R-:W-:-:S04]  /*02f0*/  VIADD R9, R9, 0x1 ;  /* 0x0000000109097836 */ /* 0x000fc80000000000 */
[----:B------:R-:W-:-:S05]  /*0300*/  IMAD R9, R9, UR9, R0 ;  /* 0x0000000909097c24 */ /* 0x000fca000f8e0200 */
[----:B------:R-:W-:-:S05]  /*0310*/  IADD3 R4, P0, PT, R9, UR10, RZ ;  /* 0x0000000a09047c10 */ /* 0x000fca000ff1e0ff */
[----:B------:R-:W-:-:S05]  /*0320*/  IMAD.X R5, RZ, RZ, UR11, P0 ;  /* 0x0000000bff057e24 */ /* 0x000fca00080e06ff */
[----:B------:R-:W2:Y:S04]  /*0330*/  LDG.E.U8 R6, desc[UR6][R4.64] ;  /* 0x0000000604067981 */ /* 0x000ea8000c1e1100 */
[----:B------:R-:W3:Y:S01]  /*0340*/  LDG.E.U8 R7, desc[UR6][R4.64+0x1] ;  /* 0x0000010604077981 */ /* 0x000ee2000c1e1100 */
[----:B--2--5:R-:W-:Y:S02]  /*0350*/  IADD3 R6, PT, PT, R6, 0x1, R11 ;  /* 0x0000000106067810 */ /* 0x024fe40007ffe00b */
[----:B---3--:R-:W-:Y:S02]  /*0360*/  IADD3 R7, PT, PT, R7, 0x1, R10 ;  /* 0x0000000107077810 */ /* 0x008fe40007ffe00a */
[----:B------:R-:W-:Y:S02]  /*0370*/  SHF.R.U32.HI R11, RZ, 0x1, R6 ;  /* 0x00000001ff0b7819 */ /* 0x000fe40000011606 */
[----:B------:R-:W-:-:S07]  /*0380*/  SHF.R.U32.HI R10, RZ, 0x1, R7 ;  /* 0x00000001ff0a7819 */ /* 0x000fce0000011607 */
.L_x_3:
[----:B------:R-:W-:Y:S05]  /*0390*/  BSYNC.RECONVERGENT B1 ;  /* 0x0000000000017941 */ /* 0x000fea0003800200 */
.L_x_2:
[C---:B-----5:R-:W-:Y:S02]  /*03a0*/  IMAD R2, R11.reuse, 0x1000, R2 ;  /* 0x000010000b027824 */ /* 0x060fe400078e0202 */
[----:B------:R-:W-:Y:S02]  /*03b0*/  IMAD.SHL.U32 R5, R10, 0x400000, RZ ;  /* 0x004000000a057824 */ /* 0x000fe400078e00ff */
[----:B------:R-:W-:-:S03]  /*03c0*/  IMAD R8, R11, 0x1000, R8 ;  /* 0x000010000b087824 */ /* 0x000fc600078e0208 */
[C---:B------:R-:W-:Y:S02]  /*03d0*/  LOP3.LUT R6, R5.reuse, R2, RZ, 0xfc, !PT ;  /* 0x0000000205067212 */ /* 0x040fe400078efcff */
[----:B------:R-:W-:Y:S01]  /*03e0*/  LOP3.LUT R11, R5, R8, RZ, 0xfc, !PT ;  /* 0x00000008050b7212 */ /* 0x000fe200078efcff */
[----:B------:R-:W-:Y:S06]  /*03f0*/  BRA `(.L_x_4) ;  /* 0x0000000000107947 */ /* 0x000fec0003800000 */
.L_x_1:
[C---:B-----5:R-:W-:Y:S02]  /*0400*/  IMAD R5, R11.reuse, 0x1000, R2 ;  /* 0x000010000b057824 */ /* 0x060fe400078e0202 */
[----:B------:R-:W-:Y:S02]  /*0410*/  IMAD R11, R11, 0x1000, R8 ;  /* 0x000010000b0b7824 */ /* 0x000fe400078e0208 */
[C---:B------:R-:W-:Y:S02]  /*0420*/  IMAD R6, R10.reuse, 0x400000, R5 ;  /* 0x004000000a067824 */ /* 0x040fe400078e0205 */
[----:B------:R-:W-:-:S07]  /*0430*/  IMAD R11, R10, 0x400000, R11 ;  /* 0x004000000a0b7824 */ /* 0x000fce00078e020b */
.L_x_4:
[----:B------:R-:W-:Y:S05]  /*0440*/  BSYNC.RECONVERGENT B0 ;  /* 0x0000000000007941 */ /* 0x000fea0003800200 */
.L_x_0:
[----:B------:R-:W0:Y:S01]  /*0450*/  LDCU.128 UR12, c[0x3][URZ] ;  /* 0x00c00000ff0c77ac */ /* 0x000e220008000c00 */
[C---:B------:R-:W-:Y:S02]  /*0460*/  IMAD.SHL.U32 R2, R6.reuse, 0x1000, RZ ;  /* 0x0000100006027824 */ /* 0x040fe400078e00ff */
[C---:B------:R-:W-:Y:S01]  /*0470*/  IMAD.SHL.U32 R4, R6.reuse, 0x4, RZ ;  /* 0x0000000406047824 */ /* 0x040fe200078e00ff */
[----:B------:R-:W1:Y:S01]  /*0480*/  LDCU.64 UR16, c[0x3][0x20] ;  /* 0x00c00400ff1077ac */ /* 0x000e620008000a00 */
[C---:B------:R-:W-:Y:S01]  /*0490*/  IMAD.SHL.U32 R8, R11.reuse, 0x4, RZ ;  /* 0x000000040b087824 */ /* 0x040fe200078e00ff */
[----:B------:R-:W-:Y:S01]  /*04a0*/  SHF.R.U32.HI R2, RZ, 0x16, R2 ;  /* 0x00000016ff027819 */ /* 0x000fe20000011602 */
[----:B------:R-:W2:Y:S01]  /*04b0*/  LDCU.128 UR20, c[0x3][0x10] ;  /* 0x00c00200ff1477ac */ /* 0x000ea20008000c00 */
[----:B------:R-:W-:Y:S02]  /*04c0*/  SHF.R.U32.HI R4, RZ, 0x16, R4 ;  /* 0x00000016ff047819 */ /* 0x000fe40000011604 */
[----:B------:R-:W-:Y:S01]  /*04d0*/  I2FP.F32.S32 R5, R2 ;  /* 0x0000000200057245 */ /* 0x000fe20000201400 */
[----:B------:R-:W3:Y:S01]  /*04e0*/  LDCU.64 UR4, c[0x0][0x398] ;  /* 0x00007300ff0477ac */ /* 0x000ee20008000a00 */
[----:B------:R-:W-:Y:S01]  /*04f0*/  LOP3.LUT R2, R6, 0x3ff, RZ, 0xc0, !PT ;  /* 0x000003ff06027812 */ /* 0x000fe200078ec0ff */
[----:B------:R-:W-:Y:S01]  /*0500*/  IMAD.SHL.U32 R6, R11, 0x1000, RZ ;  /* 0x000010000b067824 */ /* 0x000fe200078e00ff */
[----:B------:R-:W-:Y:S01]  /*0510*/  I2FP.F32.S32 R4, R4 ;  /* 0x0000000400047245 */ /* 0x000fe20000201400 */
[----:B------:R-:W-:Y:S01]  /*0520*/  FADD.FTZ R5, R5, -512 ;  /* 0xc400000005057421 */ /* 0x000fe20000010000 */
[----:B------:R-:W-:-:S02]  /*0530*/  I2FP.F32.U32 R2, R2 ;  /* 0x0000000200027245 */ /* 0x000fc40000201000 */
[----:B------:R-:W-:Y:S01]  /*0540*/  SHF.R.U32.HI R6, RZ, 0x16, R6 ;  /* 0x00000016ff067819 */ /* 0x000fe20000011606 */
[C---:B0-----:R-:W-:Y:S01]  /*0550*/  FMUL.FTZ R7, R5.reuse, UR14 ;  /* 0x0000000e05077c20 */ /* 0x041fe20008410000 */
[----:B------:R-:W-:Y:S01]  /*0560*/  FADD.FTZ R4, R4, -512 ;  /* 0xc400000004047421 */ /* 0x000fe20000010000 */
[C---:B-1----:R-:W-:Y:S01]  /*0570*/  FMUL.FTZ R9, R5.reuse, UR16 ;  /* 0x0000001005097c20 */ /* 0x042fe20008410000 */
[----:B------:R-:W-:Y:S01]  /*0580*/  I2FP.F32.S32 R10, R6 ;  /* 0x00000006000a7245 */ /* 0x000fe20000201400 */
[C---:B------:R-:W-:Y:S01]  /*0590*/  FFMA.FTZ R7, R2.reuse, UR13, R7 ;  /* 0x0000000d02077c23 */ /* 0x040fe20008010007 */
[----:B------:R-:W-:Y:S01]  /*05a0*/  SHF.R.U32.HI R8, RZ, 0x16, R8 ;  /* 0x00000016ff087819 */ /* 0x000fe20000011608 */
[----:B--2---:R-:W-:Y:S01]  /*05b0*/  FMUL.FTZ R5, R5, UR21 ;  /* 0x0000001505057c20 */ /* 0x004fe20008410000 */
[----:B------:R-:W-:Y:S01]  /*05c0*/  FFMA.FTZ R9, R2, UR23, R9 ;  /* 0x0000001702097c23 */ /* 0x000fe20008010009 */
[----:B------:R-:W-:Y:S01]  /*05d0*/  FFMA.FTZ R7, R4, UR15, R7 ;  /* 0x0000000f04077c23 */ /* 0x000fe20008010007 */
[----:B------:R-:W-:Y:S01]  /*05e0*/  FADD.FTZ R10, R10, -512 ;  /* 0xc40000000a0a7421 */ /* 0x000fe20000010000 */
[----:B------:R-:W-:Y:S01]  /*05f0*/  FFMA.FTZ R5, R2, UR20, R5 ;  /* 0x0000001402057c23 */ /* 0x000fe20008010005 */
[----:B------:R-:W-:Y:S01]  /*0600*/  FFMA.FTZ R9, R4, UR17, R9 ;  /* 0x0000001104097c23 */ /* 0x000fe20008010009 */
[----:B------:R-:W-:Y:S01]  /*0610*/  LOP3.LUT R2, R11, 0x3ff, RZ, 0xc0, !PT ;  /* 0x000003ff0b027812 */ /* 0x000fe200078ec0ff */
[----:B------:R-:W-:Y:S01]  /*0620*/  FMUL.FTZ R11, R10, UR16 ;  /* 0x000000100a0b7c20 */ /* 0x000fe20008410000 */
[----:B------:R-:W-:Y:S01]  /*0630*/  FMNMX.FTZ R7, RZ, R7, !PT ;  /* 0x00000007ff077209 */ /* 0x000fe20007810000 */
[----:B------:R-:W-:Y:S01]  /*0640*/  FFMA.FTZ R5, R4, UR22, R5 ;  /* 0x0000001604057c23 */ /* 0x000fe20008010005 */
[----:B------:R-:W-:Y:S01]  /*0650*/  I2FP.F32.S32 R8, R8 ;  /* 0x0000000800087245 */ /* 0x000fe20000201400 */
[----:B---3--:R-:W-:Y:S01]  /*0660*/  USHF.R.U64 UR4, UR4, 0x2, UR5 ;  /* 0x0000000204047899 */ /* 0x008fe20008001205 */
[----:B------:R-:W-:Y:S01]  /*0670*/  FMNMX.FTZ R6, R7, 1023, PT ;  /* 0x447fc00007067809 */ /* 0x000fe20003810000 */
[----:B------:R-:W-:Y:S01]  /*0680*/  FMUL.FTZ R7, R10, UR14 ;  /* 0x0000000e0a077c20 */ /* 0x000fe20008410000 */
[----:B------:R-:W-:Y:S01]  /*0690*/  FMNMX.FTZ R9, RZ, R9, !PT ;  /* 0x00000009ff097209 */ /* 0x000fe20007810000 */
[----:B------:R-:W-:Y:S01]  /*06a0*/  FADD.FTZ R8, R8, -512 ;  /* 0xc400000008087421 */ /* 0x000fe20000010000 */
[----:B------:R-:W-:-:S02]  /*06b0*/  I2FP.F32.U32 R4, R2 ;  /* 0x0000000200047245 */ /* 0x000fc40000201000 */
[----:B------:R-:W-:Y:S01]  /*06c0*/  FMNMX.FTZ R2, R9, 1023, PT ;  /* 0x447fc00009027809 */ /* 0x000fe20003810000 */
[----:B------:R-:W-:Y:S01]  /*06d0*/  FMUL.FTZ R9, R10, UR21 ;  /* 0x000000150a097c20 */ /* 0x000fe20008410000 */
[----:B------:R-:W-:Y:S01]  /*06e0*/  FMNMX.FTZ R5, RZ, R5, !PT ;  /* 0x00000005ff057209 */ /* 0x000fe20007810000 */
[C---:B------:R-:W-:Y:S01]  /*06f0*/  FFMA.FTZ R7, R4.reuse, UR13, R7 ;  /* 0x0000000d04077c23 */ /* 0x040fe20008010007 */
[C---:B------:R-:W-:Y:S01]  /*0700*/  FFMA.FTZ R11, R4.reuse, UR23, R11 ;  /* 0x00000017040b7c23 */ /* 0x040fe2000801000b */
[----:B------:R-:W-:Y:S01]  /*0710*/  FFMA.FTZ R13, R4, UR20, R9 ;  /* 0x00000014040d7c23 */ /* 0x000fe20008010009 */
[----:B------:R-:W-:Y:S01]  /*0720*/  FMNMX.FTZ R5, R5, 1023, PT ;  /* 0x447fc00005057809 */ /* 0x000fe20003810000 */
[C---:B------:R-:W-:Y:S01]  /*0730*/  FFMA.FTZ R7, R8.reuse, UR15, R7 ;  /* 0x0000000f08077c23 */ /* 0x040fe20008010007 */
[C---:B------:R-:W-:Y:S01]  /*0740*/  FFMA.FTZ R11, R8.reuse, UR17, R11 ;  /* 0x00000011080b7c23 */ /* 0x040fe2000801000b */
[----:B------:R-:W-:Y:S01]  /*0750*/  FFMA.FTZ R13, R8, UR22, R13 ;  /* 0x00000016080d7c23 */ /* 0x000fe2000801000d */
[----:B------:R-:W0:Y:S02]  /*0760*/  F2I.FTZ.U32.TRUNC.NTZ R6, R6 ;  /* 0x0000000600067305 */ /* 0x000e24000021f000 */
[----:B------:R-:W-:-:S02]  /*0770*/  FMNMX.FTZ R9, RZ, R7, !PT ;  /* 0x00000007ff097209 */ /* 0x000fc40007810000 */
[----:B------:R-:W-:Y:S02]  /*0780*/  FMNMX.FTZ R13, RZ, R13, !PT ;  /* 0x0000000dff0d7209 */ /* 0x000fe40007810000 */
[----:B------:R-:W-:Y:S02]  /*0790*/  FMNMX.FTZ R9, R9, 1023, PT ;  /* 0x447fc00009097809 */ /* 0x000fe40003810000 */
[----:B------:R-:W-:Y:S01]  /*07a0*/  FMNMX.FTZ R13, R13, 1023, PT ;  /* 0x447fc0000d0d7809 */ /* 0x000fe20003810000 */
[----:B------:R1:W2:Y:S01]  /*07b0*/  F2I.FTZ.U32.TRUNC.NTZ R7, R5 ;  /* 0x0000000500077305 */ /* 0x0002a2000021f000 */
[----:B------:R-:W-:-:S04]  /*07c0*/  FMNMX.FTZ R11, RZ, R11, !PT ;  /* 0x0000000bff0b7209 */ /* 0x000fc80007810000 */
[----:B------:R-:W-:Y:S02]  /*07d0*/  FMNMX.FTZ R11, R11, 1023, PT ;  /* 0x447fc0000b0b7809 */ /* 0x000fe40003810000 */
[----:B0-----:R-:W-:Y:S01]  /*07e0*/  SHF.R.U32.HI R6, RZ, 0x2, R6 ;  /* 0x00000002ff067819 */ /* 0x001fe20000011606 */
[----:B------:R-:W0:Y:S01]  /*07f0*/  F2I.FTZ.U32.TRUNC.NTZ R9, R9 ;  /* 0x0000000900097305 */ /* 0x000e22000021f000 */
[----:B-1----:R-:W1:Y:S03]  /*0800*/  LDC.64 R4, c[0x0][0x390] ;  /* 0x0000e400ff047b82 */ /* 0x002e660000000a00 */
[----:B------:R-:W-:Y:S01]  /*0810*/  IMAD.U32 R6, R6, 0x10000, RZ ;  /* 0x0001000006067824 */ /* 0x000fe200078e00ff */
[----:B--2---:R-:W-:-:S03]  /*0820*/  SHF.R.U32.HI R7, RZ, 0x2, R7 ;  /* 0x00000002ff077819 */ /* 0x004fc60000011607 */
[----:B------:R-:W2:Y:S01]  /*0830*/  F2I.FTZ.U32.TRUNC.NTZ R13, R13 ;  /* 0x0000000d000d7305 */ /* 0x000ea2000021f000 */
[----:B------:R-:W-:Y:S01]  /*0840*/  LOP3.LUT R6, R6, UR12, RZ, 0xfc, !PT ;  /* 0x0000000c06067c12 */ /* 0x000fe2000f8efcff */
[----:B------:R-:W-:Y:S01]  /*0850*/  IMAD.SHL.U32 R7, R7, 0x100, RZ ;  /* 0x0000010007077824 */ /* 0x000fe200078e00ff */
[----:B0-----:R-:W-:-:S05]  /*0860*/  SHF.R.U32.HI R8, RZ, 0x2, R9 ;  /* 0x00000002ff087819 */ /* 0x001fca0000011609 */
[----:B------:R-:W0:Y:S01]  /*0870*/  F2I.FTZ.U32.TRUNC.NTZ R2, R2 ;  /* 0x0000000200027305 */ /* 0x000e22000021f000 */
[----:B------:R-:W-:Y:S02]  /*0880*/  IMAD R9, R3, UR4, R0 ;  /* 0x0000000403097c24 */ /* 0x000fe4000f8e0200 */
[----:B------:R-:W-:Y:S01]  /*0890*/  IMAD.U32 R8, R8, 0x10000, RZ ;  /* 0x0001000008087824 */ /* 0x000fe200078e00ff */
[----:B--2---:R-:W-:-:S04]  /*08a0*/  SHF.R.U32.HI R13, RZ, 0x2, R13 ;  /* 0x00000002ff0d7819 */ /* 0x004fc8000001160d */
[----:B------:R-:W2:Y:S01]  /*08b0*/  F2I.FTZ.U32.TRUNC.NTZ R11, R11 ;  /* 0x0000000b000b7305 */ /* 0x000ea2000021f000 */
[----:B------:R-:W-:Y:S01]  /*08c0*/  LOP3.LUT R8, R8, UR12, RZ, 0xfc, !PT ;  /* 0x0000000c08087c12 */ /* 0x000fe2000f8efcff */
[----:B-1----:R-:W-:-:S04]  /*08d0*/  IMAD.WIDE.U32 R4, R9, 0x4, R4 ;  /* 0x0000000409047825 */ /* 0x002fc800078e0004 */
[----:B------:R-:W-:Y:S01]  /*08e0*/  IMAD.SHL.U32 R13, R13, 0x100, RZ ;  /* 0x000001000d0d7824 */ /* 0x000fe200078e00ff */
[----:B0-----:R-:W-:-:S04]  /*08f0*/  SHF.R.U32.HI R3, RZ, 0x2, R2 ;  /* 0x00000002ff037819 */ /* 0x001fc80000011602 */
[----:B------:R-:W-:Y:S02]  /*0900*/  LOP3.LUT R3, R6, R3, R7, 0xfe, !PT ;  /* 0x0000000306037212 */ /* 0x000fe400078efe07 */
[----:B--2---:R-:W-:-:S03]  /*0910*/  SHF.R.U32.HI R11, RZ, 0x2, R11 ;  /* 0x00000002ff0b7819 */ /* 0x004fc6000001160b */
[----:B------:R-:W-:Y:S01]  /*0920*/  STG.E desc[UR6][R4.64], R3 ;  /* 0x0000000304007986 */ /* 0x000fe2000c101906 */
[----:B------:R-:W-:-:S05]  /*0930*/  LOP3.LUT R11, R8, R11, R13, 0xfe, !PT ;  /* 0x0000000b080b7212 */ /* 0x000fca00078efe0d */
[----:B------:R-:W-:Y:S01]  /*0940*/  STG.E desc[UR6][R4.64+0x4], R11 ;  /* 0x0000040b04007986 */ /* 0x000fe2000c101906 */
[----:B------:R-:W-:Y:S05]  /*0950*/  EXIT ;  /* 0x000000000000794d */ /* 0x000fea0003800000 */
.L_x_5:
[----:B------:R-:W-:-:S00]  /*0960*/  BRA `(.L_x_5) ;  /* 0xfffffffc00fc7947 */ /* 0x000fc0000383ffff */
[----:B------:R-:W-:-:S00]  /*0970*/  NOP ;  /* 0x0000000000007918 */ /* 0x000fc00000000000 */
        /* <DEDUP_REMOVED lines=8> */
.L_x_7:


//--------------------- .text.Passthru_drvapi     --------------------------
	.section	.text.Passthru_drvapi,"ax",@progbits
	.align	128
.text.Passthru_drvapi:
        .type           Passthru_drvapi,@function
        .size           Passthru_drvapi,(.L_x_8 - Passthru_drvapi)
        .other          Passthru_drvapi,@"STO_CUDA_ENTRY STV_DEFAULT"
Passthru_drvapi:
        /* <DEDUP_REMOVED lines=24> */
[----:B------:R-:W1:Y:S01]  /*0180*/  LDCU.64 UR8, c[0x0][0x380] ;  /* 0x00007000ff0877ac */ /* 0x000e620008000a00 */
[----:B------:R-:W2:Y:S01]  /*0190*/  LDCU.64 UR6, c[0x0][0x358] ;  /* 0x00006b00ff0677ac */ /* 0x000ea20008000a00 */
[----:B0-----:R-:W-:Y:S01]  /*01a0*/  IMAD R2, R7, UR4, R0 ;  /* 0x0000000407027c24 */ /* 0x001fe2000f8e0200 */
[----:B------:R-:W0:Y:S04]  /*01b0*/  LDCU.64 UR4, c[0x0][0x398] ;  /* 0x00007300ff0477ac */ /* 0x000e280008000a00 */
[----:B-1----:R-:W-:Y:S01]  /*01c0*/  IADD3 R2, P0, PT, R2, UR8, RZ ;  /* 0x0000000802027c10 */ /* 0x002fe2000ff1e0ff */
[----:B------:R-:W1:Y:S04]  /*01d0*/  LDCU UR8, c[0x3][URZ] ;  /* 0x00c00000ff0877ac */ /* 0x000e680008000800 */
[----:B------:R-:W-:-:S05]  /*01e0*/  IMAD.X R3, RZ, RZ, UR9, P0 ;  /* 0x00000009ff037e24 */ /* 0x000fca00080e06ff */
[----:B--2---:R-:W2:Y:S04]  /*01f0*/  LDG.E.U8 R4, desc[UR6][R2.64] ;  /* 0x0000000602047981 */ /* 0x004ea8000c1e1100 */
[----:B------:R3:W4:Y:S01]  /*0200*/  LDG.E.U8 R5, desc[UR6][R2.64+0x1] ;  /* 0x0000010602057981 */ /* 0x000722000c1e1100 */
[----:B0-----:R-:W-:-:S06]  /*0210*/  USHF.R.U64 UR4, UR4, 0x2, UR5 ;  /* 0x0000000204047899 */ /* 0x001fcc0008001205 */
[----:B---3--:R-:W-:Y:S01]  /*0220*/  IMAD R3, R7, UR4, R0 ;  /* 0x0000000407037c24 */ /* 0x008fe2000f8e0200 */
[----:B--2---:R-:W-:Y:S02]  /*0230*/  I2FP.F32.U32 R4, R4 ;  /* 0x0000000400047245 */ /* 0x004fe40000201000 */
[----:B----4-:R-:W-:Y:S02]  /*0240*/  I2FP.F32.U32 R5, R5 ;  /* 0x0000000500057245 */ /* 0x010fe40000201000 */
[----:B------:R-:W-:Y:S02]  /*0250*/  FMNMX.FTZ R4, RZ, R4, !PT ;  /* 0x00000004ff047209 */ /* 0x000fe40007810000 */
[----:B------:R-:W-:Y:S02]  /*0260*/  FMNMX.FTZ R5, RZ, R5, !PT ;  /* 0x00000005ff057209 */ /* 0x000fe40007810000 */
[----:B------:R-:W-:Y:S02]  /*0270*/  FMNMX.FTZ R6, R4, 255, PT ;  /* 0x437f000004067809 */ /* 0x000fe40003810000 */
[----:B------:R-:W-:-:S02]  /*0280*/  FMNMX.FTZ R8, R5, 255, PT ;  /* 0x437f000005087809 */ /* 0x000fc40003810000 */
[----:B------:R-:W0:Y:S02]  /*0290*/  LDC.64 R4, c[0x0][0x390] ;  /* 0x0000e400ff047b82 */ /* 0x000e240000000a00 */
[----:B------:R-:W2:Y:S08]  /*02a0*/  F2I.FTZ.U32.TRUNC.NTZ R6, R6 ;  /* 0x0000000600067305 */ /* 0x000eb0000021f000 */
[----:B------:R-:W3:Y:S01]  /*02b0*/  F2I.FTZ.U32.TRUNC.NTZ R8, R8 ;  /* 0x0000000800087305 */ /* 0x000ee2000021f000 */
[----:B--2---:R-:W-:-:S02]  /*02c0*/  IMAD.SHL.U32 R9, R6, 0x100, RZ ;  /* 0x0000010006097824 */ /* 0x004fc400078e00ff */
[----:B------:R-:W-:-:S03]  /*02d0*/  IMAD.U32 R0, R6, 0x10000, RZ ;  /* 0x0001000006007824 */ /* 0x000fc600078e00ff */
[----:B------:R-:W-:Y:S01]  /*02e0*/  LOP3.LUT R9, R6, R9, RZ, 0xfc, !PT ;  /* 0x0000000906097212 */ /* 0x000fe200078efcff */
[----:B0-----:R-:W-:-:S03]  /*02f0*/  IMAD.WIDE.U32 R2, R3, 0x4, R4 ;  /* 0x0000000403027825 */ /* 0x001fc600078e0004 */
[----:B-1----:R-:W-:Y:S01]  /*0300*/  LOP3.LUT R9, R9, UR8, R0, 0xfe, !PT ;  /* 0x0000000809097c12 */ /* 0x002fe2000f8efe00 */
[C---:B---3--:R-:W-:Y:S02]  /*0310*/  IMAD.SHL.U32 R11, R8.reuse, 0x100, RZ ;  /* 0x00000100080b7824 */ /* 0x048fe400078e00ff */
[C---:B------:R-:W-:Y:S02]  /*0320*/  IMAD.U32 R6, R8.reuse, 0x10000, RZ ;  /* 0x0001000008067824 */ /* 0x040fe400078e00ff */
[----:B------:R-:W-:Y:S01]  /*0330*/  STG.E desc[UR6][R2.64], R9 ;  /* 0x0000000902007986 */ /* 0x000fe2000c101906 */
[----:B------:R-:W-:-:S04]  /*0340*/  LOP3.LUT R11, R8, R11, RZ, 0xfc, !PT ;  /* 0x0000000b080b7212 */ /* 0x000fc800078efcff */
[----:B------:R-:W-:-:S05]  /*0350*/  LOP3.LUT R11, R11, UR8, R6, 0xfe, !PT ;  /* 0x000000080b0b7c12 */ /* 0x000fca000f8efe06 */
[----:B------:R-:W-:Y:S01]  /*0360*/  STG.E desc[UR6][R2.64+0x4], R11 ;  /* 0x0000040b02007986 */ /* 0x000fe2000c101906 */
[----:B------:R-:W-:Y:S05]  /*0370*/  EXIT ;  /* 0x000000000000794d */ /* 0x000fea0003800000 */
.L_x_6:
        /* <DEDUP_REMOVED lines=16> */
.L_x_8:


//--------------------- .nv.shared.reserved.0     --------------------------
	.section	.nv.shared.reserved.0,"aw",@nobits
	.weak		__nv_reservedSMEM_offset_0_alias
	.size		__nv_reservedSMEM_offset_0_alias, 0, 64
	.other		__nv_reservedSMEM_offset_0_alias,@"STO_CUDA_RESERVED_SHARED STV_DEFAULT"
__nv_reservedSMEM_offset_0_alias:
	.zero		0
	.zero		64


//--------------------- .nv.constant0.NV12ToARGB_drvapi --------------------------
	.section	.nv.constant0.NV12ToARGB_drvapi,"a",@progbits
	.sectionflags	@""
	.align	4
.nv.constant0.NV12ToARGB_drvapi:
	.zero		936


//--------------------- .nv.constant0.Passthru_drvapi --------------------------
	.section	.nv.constant0.Passthru_drvapi,"a",@progbits
	.sectionflags	@""
	.align	4
.nv.constant0.Passthru_drvapi:
	.zero		936


//--------------------- SYMBOLS --------------------------

	.type		.nv.reservedSmem.offset0,@object
	.size		.nv.reservedSmem.offset0,0x4
